//
// Generated by NVIDIA NVVM Compiler
//
// Compiler Build ID: CL-36424714
// Cuda compilation tools, release 13.0, V13.0.88
// Based on NVVM 20.0.0
//

.version 9.0
.target sm_100
.address_size 64

	// .globl	_Z9matrixAddPiS_S_

.visible .entry _Z9matrixAddPiS_S_(
	.param .u64 .ptr .align 1 _Z9matrixAddPiS_S__param_0,
	.param .u64 .ptr .align 1 _Z9matrixAddPiS_S__param_1,
	.param .u64 .ptr .align 1 _Z9matrixAddPiS_S__param_2
)
{
	.reg .pred 	%p<4>;
	.reg .b32 	%r<15>;
	.reg .b64 	%rd<11>;

	ld.param.u64 	%rd1, [_Z9matrixAddPiS_S__param_0];
	ld.param.u64 	%rd2, [_Z9matrixAddPiS_S__param_1];
	ld.param.u64 	%rd3, [_Z9matrixAddPiS_S__param_2];
	mov.u32 	%r3, %ctaid.x;
	mov.u32 	%r4, %ntid.x;
	mov.u32 	%r5, %tid.x;
	mad.lo.s32 	%r1, %r3, %r4, %r5;
	mov.u32 	%r6, %ctaid.y;
	mov.u32 	%r7, %ntid.y;
	mov.u32 	%r8, %tid.y;
	mad.lo.s32 	%r9, %r6, %r7, %r8;
	setp.gt.s32 	%p1, %r1, 2047;
	setp.gt.u32 	%p2, %r9, 1023;
	or.pred  	%p3, %p1, %p2;
	@%p3 bra 	$L__BB0_2;
	cvta.to.global.u64 	%rd4, %rd1;
	cvta.to.global.u64 	%rd5, %rd2;
	cvta.to.global.u64 	%rd6, %rd3;
	shl.b32 	%r10, %r9, 11;
	add.s32 	%r11, %r10, %r1;
	mul.wide.s32 	%rd7, %r11, 4;
	add.s64 	%rd8, %rd4, %rd7;
	ld.global.u32 	%r12, [%rd8];
	add.s64 	%rd9, %rd5, %rd7;
	ld.global.u32 	%r13, [%rd9];
	add.s32 	%r14, %r13, %r12;
	add.s64 	%rd10, %rd6, %rd7;
	st.global.u32 	[%rd10], %r14;
$L__BB0_2:
	ret;

}


// ===== COMPILED SASS (sm_100) =====

	.target	sm_100

	.elftype	@"ET_EXEC"


//--------------------- .note.nv.tkinfo           --------------------------
	.section	.note.nv.tkinfo,"",@"SHT_NOTE"
	.sectionflags	@"SHF_NOTE_NV_TKINFO"
	.tkinfo
        /*0018*/ 	.word	0x00000002
        /*0030*/ 	.string	""
        /*0030*/ 	.string	"ptxas"
        /*0030*/ 	.string	"Cuda compilation tools, release 13.0, V13.0.88"
        /*0030*/ 	.string	"Build cuda_13.0.r13.0/compiler.36424714_0"
        /*0030*/ 	.string	"-arch sm_100 -m 64 "



//--------------------- .note.nv.cuinfo           --------------------------
	.section	.note.nv.cuinfo,"",@"SHT_NOTE"
	.sectionflags	@"SHF_NOTE_NV_CUINFO"
        /*0018*/ 	.short	0x0002
        /*001a*/ 	.short	0x0064
        /*001c*/ 	.short	0x0082
	.zero		2


//--------------------- .nv.info                  --------------------------
	.section	.nv.info,"",@"SHT_CUDA_INFO"
	.align	4


	//----- nvinfo : EIATTR_REGCOUNT
	.align		4
        /*0000*/ 	.byte	0x04, 0x2f
        /*0002*/ 	.short	(.L_1 - .L_0)
	.align		4
.L_0:
        /*0004*/ 	.word	index@(_Z9matrixAddPiS_S_)
        /*0008*/ 	.word	0x0000000c


	//----- nvinfo : EIATTR_FRAME_SIZE
	.align		4
.L_1:
        /*000c*/ 	.byte	0x04, 0x11
        /*000e*/ 	.short	(.L_3 - .L_2)
	.align		4
.L_2:
        /*0010*/ 	.word	index@(_Z9matrixAddPiS_S_)
        /*0014*/ 	.word	0x00000000


	//----- nvinfo : EIATTR_MIN_STACK_SIZE
	.align		4
.L_3:
        /*0018*/ 	.byte	0x04, 0x12
        /*001a*/ 	.short	(.L_5 - .L_4)
	.align		4
.L_4:
        /*001c*/ 	.word	index@(_Z9matrixAddPiS_S_)
        /*0020*/ 	.word	0x00000000
.L_5:


//--------------------- .nv.compat                --------------------------
	.section	.nv.compat,"",@"SHT_CUDA_COMPAT_INFO"
	.align	4
        /*0000*/ 	.byte	0x02, 0x09, 0x00, 0x00, 0x02, 0x02, 0x01, 0x00, 0x02, 0x05, 0x05, 0x00, 0x03, 0x07, 0x01, 0x01
        /*0010*/ 	.byte	0x02, 0x03, 0x00, 0x00, 0x02, 0x06, 0x01, 0x00, 0x04, 0x0b, 0x08, 0x00, 0x09, 0x00, 0x00, 0x00
        /*0020*/ 	.byte	0x00, 0x00, 0x00, 0x00


//--------------------- .nv.info._Z9matrixAddPiS_S_ --------------------------
	.section	.nv.info._Z9matrixAddPiS_S_,"",@"SHT_CUDA_INFO"
	.sectionflags	@""
	.align	4


	//----- nvinfo : EIATTR_CUDA_API_VERSION
	.align		4
        /*0000*/ 	.byte	0x04, 0x37
        /*0002*/ 	.short	(.L_7 - .L_6)
.L_6:
        /*0004*/ 	.word	0x00000082


	//----- nvinfo : EIATTR_KPARAM_INFO
	.align		4
.L_7:
        /*0008*/ 	.byte	0x04, 0x17
        /*000a*/ 	.short	(.L_9 - .L_8)
.L_8:
        /*000c*/ 	.word	0x00000000
        /*0010*/ 	.short	0x0002
        /*0012*/ 	.short	0x0010
        /*0014*/ 	.byte	0x00, 0xf5, 0x21, 0x00


	//----- nvinfo : EIATTR_KPARAM_INFO
	.align		4
.L_9:
        /*0018*/ 	.byte	0x04, 0x17
        /*001a*/ 	.short	(.L_11 - .L_10)
.L_10:
        /*001c*/ 	.word	0x00000000
        /*0020*/ 	.short	0x0001
        /*0022*/ 	.short	0x0008
        /*0024*/ 	.byte	0x00, 0xf5, 0x21, 0x00


	//----- nvinfo : EIATTR_KPARAM_INFO
	.align		4
.L_11:
        /*0028*/ 	.byte	0x04, 0x17
        /*002a*/ 	.short	(.L_13 - .L_12)
.L_12:
        /*002c*/ 	.word	0x00000000
        /*0030*/ 	.short	0x0000
        /*0032*/ 	.short	0x0000
        /*0034*/ 	.byte	0x00, 0xf5, 0x21, 0x00


	//----- nvinfo : EIATTR_SPARSE_MMA_MASK
	.align		4
.L_13:
        /*0038*/ 	.byte	0x03, 0x50
        /*003a*/ 	.short	0x0000


	//----- nvinfo : EIATTR_MAXREG_COUNT
	.align		4
        /*003c*/ 	.byte	0x03, 0x1b
        /*003e*/ 	.short	0x00ff


	//----- nvinfo : EIATTR_MERCURY_ISA_VERSION
	.align		4
        /*0040*/ 	.byte	0x03, 0x5f
        /*0042*/ 	.short	0x0101


	//----- nvinfo : EIATTR_VRC_CTA_INIT_COUNT
	.align		4
        /*0044*/ 	.byte	0x02, 0x4a
	.zero		1
	.zero		1


	//----- nvinfo : EIATTR_EXIT_INSTR_OFFSETS
	.align		4
        /*0048*/ 	.byte	0x04, 0x1c
        /*004a*/ 	.short	(.L_15 - .L_14)


	//   ....[0]....
.L_14:
        /*004c*/ 	.word	0x000000b0


	//   ....[1]....
        /*0050*/ 	.word	0x00000180


	//----- nvinfo : EIATTR_CBANK_PARAM_SIZE
	.align		4
.L_15:
        /*0054*/ 	.byte	0x03, 0x19
        /*0056*/ 	.short	0x0018


	//----- nvinfo : EIATTR_PARAM_CBANK
	.align		4
        /*0058*/ 	.byte	0x04, 0x0a
        /*005a*/ 	.short	(.L_17 - .L_16)
	.align		4
.L_16:
        /*005c*/ 	.word	index@(.nv.constant0._Z9matrixAddPiS_S_)
        /*0060*/ 	.short	0x0380
        /*0062*/ 	.short	0x0018


	//----- nvinfo : EIATTR_SW_WAR
	.align		4
.L_17:
        /*0064*/ 	.byte	0x04, 0x36
        /*0066*/ 	.short	(.L_19 - .L_18)
.L_18:
        /*0068*/ 	.word	0x00000008
.L_19:


//--------------------- .nv.callgraph             --------------------------
	.section	.nv.callgraph,"",@"SHT_CUDA_CALLGRAPH"
	.align	4
	.sectionentsize	8
	.align		4
        /*0000*/ 	.word	0x00000000
	.align		4
        /*0004*/ 	.word	0xffffffff
	.align		4
        /*0008*/ 	.word	0x00000000
	.align		4
        /*000c*/ 	.word	0xfffffffe
	.align		4
        /*0010*/ 	.word	0x00000000
	.align		4
        /*0014*/ 	.word	0xfffffffd
	.align		4
        /*0018*/ 	.word	0x00000000
	.align		4
        /*001c*/ 	.word	0xfffffffc


//--------------------- .text._Z9matrixAddPiS_S_  --------------------------
	.section	.text._Z9matrixAddPiS_S_,"ax",@progbits
	.align	128
        .global         _Z9matrixAddPiS_S_
        .type           _Z9matrixAddPiS_S_,@function
        .size           _Z9matrixAddPiS_S_,(.L_x_1 - _Z9matrixAddPiS_S_)
        .other          _Z9matrixAddPiS_S_,@"STO_CUDA_ENTRY STV_DEFAULT"
_Z9matrixAddPiS_S_:
.text._Z9matrixAddPiS_S_:
[----:B------:R-:W-:Y:S01]  /*0000*/  LDC R1, c[0x0][0x37c] ;  /* 0x0000df00ff017b82 */ /* 0x000fe20000000800 */
[----:B------:R-:W0:Y:S07]  /*0010*/  S2R R2, SR_TID.Y ;  /* 0x0000000000027919 */ /* 0x000e2e0000002200 */
[----:B------:R-:W1:Y:S01]  /*0020*/  LDC R0, c[0x0][0x360] ;  /* 0x0000d800ff007b82 */ /* 0x000e620000000800 */
[----:B------:R-:W1:Y:S07]  /*0030*/  S2R R3, SR_TID.X ;  /* 0x0000000000037919 */ /* 0x000e6e0000002100 */
[----:B------:R-:W0:Y:S08]  /*0040*/  S2UR UR5, SR_CTAID.Y ;  /* 0x00000000000579c3 */ /* 0x000e300000002600 */
[----:B------:R-:W0:Y:S08]  /*0050*/  LDC R7, c[0x0][0x364] ;  /* 0x0000d900ff077b82 */ /* 0x000e300000000800 */
[----:B------:R-:W1:Y:S01]  /*0060*/  S2UR UR4, SR_CTAID.X ;  /* 0x00000000000479c3 */ /* 0x000e620000002500 */
[----:B0-----:R-:W-:-:S05]  /*0070*/  IMAD R7, R7, UR5, R2 ;  /* 0x0000000507077c24 */ /* 0x001fca000f8e0202 */
[----:B------:R-:W-:Y:S01]  /*0080*/  ISETP.GT.U32.AND P0, PT, R7, 0x3ff, PT ;  /* 0x000003ff0700780c */ /* 0x000fe20003f04070 */
[----:B-1----:R-:W-:-:S05]  /*0090*/  IMAD R0, R0, UR4, R3 ;  /* 0x0000000400007c24 */ /* 0x002fca000f8e0203 */
[----:B------:R-:W-:-:S13]  /*00a0*/  ISETP.GT.OR P0, PT, R0, 0x7ff, P0 ;  /* 0x000007ff0000780c */ /* 0x000fda0000704670 */
[----:B------:R-:W-:Y:S05]  /*00b0*/  @P0 EXIT ;  /* 0x000000000000094d */ /* 0x000fea0003800000 */
[----:B------:R-:W0:Y:S01]  /*00c0*/  LDC.64 R2, c[0x0][0x380] ;  /* 0x0000e000ff027b82 */ /* 0x000e220000000a00 */
[----:B------:R-:W1:Y:S01]  /*00d0*/  LDCU.64 UR4, c[0x0][0x358] ;  /* 0x00006b00ff0477ac */ /* 0x000e620008000a00 */
[----:B------:R-:W-:-:S06]  /*00e0*/  LEA R9, R7, R0, 0xb ;  /* 0x0000000007097211 */ /* 0x000fcc00078e58ff */
[----:B------:R-:W2:Y:S08]  /*00f0*/  LDC.64 R4, c[0x0][0x388] ;  /* 0x0000e200ff047b82 */ /* 0x000eb00000000a00 */
[----:B------:R-:W3:Y:S01]  /*0100*/  LDC.64 R6, c[0x0][0x390] ;  /* 0x0000e400ff067b82 */ /* 0x000ee20000000a00 */
[----:B0-----:R-:W-:-:S06]  /*0110*/  IMAD.WIDE R2, R9, 0x4, R2 ;  /* 0x0000000409027825 */ /* 0x001fcc00078e0202 */
[----:B-1----:R-:W4:Y:S01]  /*0120*/  LDG.E R2, desc[UR4][R2.64] ;  /* 0x0000000402027981 */ /* 0x002f22000c1e1900 */
[----:B--2---:R-:W-:-:S06]  /*0130*/  IMAD.WIDE R4, R9, 0x4, R4 ;  /* 0x0000000409047825 */ /* 0x004fcc00078e0204 */
[----:B------:R-:W4:Y:S01]  /*0140*/  LDG.E R5, desc[UR4][R4.64] ;  /* 0x0000000404057981 */ /* 0x000f22000c1e1900 */
[----:B---3--:R-:W-:Y:S01]  /*0150*/  IMAD.WIDE R6, R9, 0x4, R6 ;  /* 0x0000000409067825 */ /* 0x008fe200078e0206 */
[----:B----4-:R-:W-:-:S05]  /*0160*/  IADD3 R9, PT, PT, R2, R5, RZ ;  /* 0x0000000502097210 */ /* 0x010fca0007ffe0ff */
[----:B------:R-:W-:Y:S01]  /*0170*/  STG.E desc[UR4][R6.64], R9 ;  /* 0x0000000906007986 */ /* 0x000fe2000c101904 */
[----:B------:R-:W-:Y:S05]  /*0180*/  EXIT ;  /* 0x000000000000794d */ /* 0x000fea0003800000 */
.L_x_0:
[----:B------:R-:W-:-:S00]  /*0190*/  BRA `(.L_x_0) ;  /* 0xfffffffc00fc7947 */ /* 0x000fc0000383ffff */
[----:B------:R-:W-:-:S00]  /*01a0*/  NOP ;  /* 0x0000000000007918 */ /* 0x000fc00000000000 */
        /* <DEDUP_REMOVED lines=13> */
.L_x_1:


//--------------------- .nv.shared.reserved.0     --------------------------
	.section	.nv.shared.reserved.0,"aw",@nobits
	.weak		__nv_reservedSMEM_offset_0_alias
	.size		__nv_reservedSMEM_offset_0_alias, 0, 64
	.other		__nv_reservedSMEM_offset_0_alias,@"STO_CUDA_RESERVED_SHARED STV_DEFAULT"
__nv_reservedSMEM_offset_0_alias:
	.zero		0
	.zero		64


//--------------------- .nv.constant0._Z9matrixAddPiS_S_ --------------------------
	.section	.nv.constant0._Z9matrixAddPiS_S_,"a",@progbits
	.sectionflags	@""
	.align	4
.nv.constant0._Z9matrixAddPiS_S_:
	.zero		920


//--------------------- SYMBOLS --------------------------

	.type		.nv.reservedSmem.offset0,@object
	.size		.nv.reservedSmem.offset0,0x4
